//
// Generated by NVIDIA NVVM Compiler
//
// Compiler Build ID: CL-36424714
// Cuda compilation tools, release 13.0, V13.0.88
// Based on NVVM 20.0.0
//

.version 9.0
.target sm_100
.address_size 64

	// .globl	_Z12simpleKernelPiS_i

.visible .entry _Z12simpleKernelPiS_i(
	.param .u64 .ptr .align 1 _Z12simpleKernelPiS_i_param_0,
	.param .u64 .ptr .align 1 _Z12simpleKernelPiS_i_param_1,
	.param .u32 _Z12simpleKernelPiS_i_param_2
)
{
	.reg .pred 	%p<3>;
	.reg .b32 	%r<9>;
	.reg .b64 	%rd<11>;
	.reg .b64 	%fd<3>;

	ld.param.u64 	%rd3, [_Z12simpleKernelPiS_i_param_0];
	ld.param.u64 	%rd4, [_Z12simpleKernelPiS_i_param_1];
	ld.param.u32 	%r2, [_Z12simpleKernelPiS_i_param_2];
	cvta.to.global.u64 	%rd1, %rd4;
	cvta.to.global.u64 	%rd2, %rd3;
	mov.u32 	%r3, %tid.x;
	mov.u32 	%r4, %ctaid.x;
	mov.u32 	%r5, %ntid.x;
	mad.lo.s32 	%r1, %r4, %r5, %r3;
	setp.ge.s32 	%p1, %r1, %r2;
	@%p1 bra 	$L__BB0_2;
	mul.wide.s32 	%rd5, %r1, 4;
	add.s64 	%rd6, %rd2, %rd5;
	ld.global.u32 	%r6, [%rd6];
	cvt.rn.f64.s32 	%fd1, %r6;
	add.f64 	%fd2, %fd1, 0d4024000000000000;
	cvt.rzi.s32.f64 	%r7, %fd2;
	add.s64 	%rd7, %rd1, %rd5;
	st.global.u32 	[%rd7], %r7;
$L__BB0_2:
	setp.ne.s32 	%p2, %r1, 0;
	@%p2 bra 	$L__BB0_4;
	mul.wide.s32 	%rd8, %r2, 4;
	add.s64 	%rd9, %rd2, %rd8;
	ld.global.u32 	%r8, [%rd9];
	add.s64 	%rd10, %rd1, %rd8;
	st.global.u32 	[%rd10], %r8;
$L__BB0_4:
	ret;

}


// ===== COMPILED SASS (sm_100) =====

	.target	sm_100

	.elftype	@"ET_EXEC"


//--------------------- .note.nv.tkinfo           --------------------------
	.section	.note.nv.tkinfo,"",@"SHT_NOTE"
	.sectionflags	@"SHF_NOTE_NV_TKINFO"
	.tkinfo
        /*0018*/ 	.word	0x00000002
        /*0030*/ 	.string	""
        /*0030*/ 	.string	"ptxas"
        /*0030*/ 	.string	"Cuda compilation tools, release 13.0, V13.0.88"
        /*0030*/ 	.string	"Build cuda_13.0.r13.0/compiler.36424714_0"
        /*0030*/ 	.string	"-arch sm_100 -m 64 "



//--------------------- .note.nv.cuinfo           --------------------------
	.section	.note.nv.cuinfo,"",@"SHT_NOTE"
	.sectionflags	@"SHF_NOTE_NV_CUINFO"
        /*0018*/ 	.short	0x0002
        /*001a*/ 	.short	0x0064
        /*001c*/ 	.short	0x0082
	.zero		2


//--------------------- .nv.info                  --------------------------
	.section	.nv.info,"",@"SHT_CUDA_INFO"
	.align	4


	//----- nvinfo : EIATTR_REGCOUNT
	.align		4
        /*0000*/ 	.byte	0x04, 0x2f
        /*0002*/ 	.short	(.L_1 - .L_0)
	.align		4
.L_0:
        /*0004*/ 	.word	index@(_Z12simpleKernelPiS_i)
        /*0008*/ 	.word	0x0000000e


	//----- nvinfo : EIATTR_FRAME_SIZE
	.align		4
.L_1:
        /*000c*/ 	.byte	0x04, 0x11
        /*000e*/ 	.short	(.L_3 - .L_2)
	.align		4
.L_2:
        /*0010*/ 	.word	index@(_Z12simpleKernelPiS_i)
        /*0014*/ 	.word	0x00000000


	//----- nvinfo : EIATTR_MIN_STACK_SIZE
	.align		4
.L_3:
        /*0018*/ 	.byte	0x04, 0x12
        /*001a*/ 	.short	(.L_5 - .L_4)
	.align		4
.L_4:
        /*001c*/ 	.word	index@(_Z12simpleKernelPiS_i)
        /*0020*/ 	.word	0x00000000
.L_5:


//--------------------- .nv.compat                --------------------------
	.section	.nv.compat,"",@"SHT_CUDA_COMPAT_INFO"
	.align	4
        /*0000*/ 	.byte	0x02, 0x09, 0x00, 0x00, 0x02, 0x02, 0x01, 0x00, 0x02, 0x05, 0x05, 0x00, 0x03, 0x07, 0x01, 0x01
        /*0010*/ 	.byte	0x02, 0x03, 0x00, 0x00, 0x02, 0x06, 0x01, 0x00, 0x04, 0x0b, 0x08, 0x00, 0x01, 0x00, 0x00, 0x00
        /*0020*/ 	.byte	0x00, 0x00, 0x00, 0x00


//--------------------- .nv.info._Z12simpleKernelPiS_i --------------------------
	.section	.nv.info._Z12simpleKernelPiS_i,"",@"SHT_CUDA_INFO"
	.sectionflags	@""
	.align	4


	//----- nvinfo : EIATTR_CUDA_API_VERSION
	.align		4
        /*0000*/ 	.byte	0x04, 0x37
        /*0002*/ 	.short	(.L_7 - .L_6)
.L_6:
        /*0004*/ 	.word	0x00000082


	//----- nvinfo : EIATTR_KPARAM_INFO
	.align		4
.L_7:
        /*0008*/ 	.byte	0x04, 0x17
        /*000a*/ 	.short	(.L_9 - .L_8)
.L_8:
        /*000c*/ 	.word	0x00000000
        /*0010*/ 	.short	0x0002
        /*0012*/ 	.short	0x0010
        /*0014*/ 	.byte	0x00, 0xf0, 0x11, 0x00


	//----- nvinfo : EIATTR_KPARAM_INFO
	.align		4
.L_9:
        /*0018*/ 	.byte	0x04, 0x17
        /*001a*/ 	.short	(.L_11 - .L_10)
.L_10:
        /*001c*/ 	.word	0x00000000
        /*0020*/ 	.short	0x0001
        /*0022*/ 	.short	0x0008
        /*0024*/ 	.byte	0x00, 0xf5, 0x21, 0x00


	//----- nvinfo : EIATTR_KPARAM_INFO
	.align		4
.L_11:
        /*0028*/ 	.byte	0x04, 0x17
        /*002a*/ 	.short	(.L_13 - .L_12)
.L_12:
        /*002c*/ 	.word	0x00000000
        /*0030*/ 	.short	0x0000
        /*0032*/ 	.short	0x0000
        /*0034*/ 	.byte	0x00, 0xf5, 0x21, 0x00


	//----- nvinfo : EIATTR_SPARSE_MMA_MASK
	.align		4
.L_13:
        /*0038*/ 	.byte	0x03, 0x50
        /*003a*/ 	.short	0x0000


	//----- nvinfo : EIATTR_MAXREG_COUNT
	.align		4
        /*003c*/ 	.byte	0x03, 0x1b
        /*003e*/ 	.short	0x00ff


	//----- nvinfo : EIATTR_MERCURY_ISA_VERSION
	.align		4
        /*0040*/ 	.byte	0x03, 0x5f
        /*0042*/ 	.short	0x0101


	//----- nvinfo : EIATTR_VRC_CTA_INIT_COUNT
	.align		4
        /*0044*/ 	.byte	0x02, 0x4a
	.zero		1
	.zero		1


	//----- nvinfo : EIATTR_EXIT_INSTR_OFFSETS
	.align		4
        /*0048*/ 	.byte	0x04, 0x1c
        /*004a*/ 	.short	(.L_15 - .L_14)


	//   ....[0]....
.L_14:
        /*004c*/ 	.word	0x00000150


	//   ....[1]....
        /*0050*/ 	.word	0x000001c0


	//----- nvinfo : EIATTR_CRS_STACK_SIZE
	.align		4
.L_15:
        /*0054*/ 	.byte	0x04, 0x1e
        /*0056*/ 	.short	(.L_17 - .L_16)
.L_16:
        /*0058*/ 	.word	0x00000000


	//----- nvinfo : EIATTR_CBANK_PARAM_SIZE
	.align		4
.L_17:
        /*005c*/ 	.byte	0x03, 0x19
        /*005e*/ 	.short	0x0014


	//----- nvinfo : EIATTR_PARAM_CBANK
	.align		4
        /*0060*/ 	.byte	0x04, 0x0a
        /*0062*/ 	.short	(.L_19 - .L_18)
	.align		4
.L_18:
        /*0064*/ 	.word	index@(.nv.constant0._Z12simpleKernelPiS_i)
        /*0068*/ 	.short	0x0380
        /*006a*/ 	.short	0x0014


	//----- nvinfo : EIATTR_SW_WAR
	.align		4
.L_19:
        /*006c*/ 	.byte	0x04, 0x36
        /*006e*/ 	.short	(.L_21 - .L_20)
.L_20:
        /*0070*/ 	.word	0x00000008
.L_21:


//--------------------- .nv.callgraph             --------------------------
	.section	.nv.callgraph,"",@"SHT_CUDA_CALLGRAPH"
	.align	4
	.sectionentsize	8
	.align		4
        /*0000*/ 	.word	0x00000000
	.align		4
        /*0004*/ 	.word	0xffffffff
	.align		4
        /*0008*/ 	.word	0x00000000
	.align		4
        /*000c*/ 	.word	0xfffffffe
	.align		4
        /*0010*/ 	.word	0x00000000
	.align		4
        /*0014*/ 	.word	0xfffffffd
	.align		4
        /*0018*/ 	.word	0x00000000
	.align		4
        /*001c*/ 	.word	0xfffffffc


//--------------------- .text._Z12simpleKernelPiS_i --------------------------
	.section	.text._Z12simpleKernelPiS_i,"ax",@progbits
	.align	128
        .global         _Z12simpleKernelPiS_i
        .type           _Z12simpleKernelPiS_i,@function
        .size           _Z12simpleKernelPiS_i,(.L_x_3 - _Z12simpleKernelPiS_i)
        .other          _Z12simpleKernelPiS_i,@"STO_CUDA_ENTRY STV_DEFAULT"
_Z12simpleKernelPiS_i:
.text._Z12simpleKernelPiS_i:
[----:B------:R-:W-:Y:S01]  /*0000*/  LDC R1, c[0x0][0x37c] ;  /* 0x0000df00ff017b82 */ /* 0x000fe20000000800 */
[----:B------:R-:W0:Y:S07]  /*0010*/  S2R R9, SR_TID.X ;  /* 0x0000000000097919 */ /* 0x000e2e0000002100 */
[----:B------:R-:W0:Y:S01]  /*0020*/  S2UR UR4, SR_CTAID.X ;  /* 0x00000000000479c3 */ /* 0x000e220000002500 */
[----:B------:R-:W-:Y:S07]  /*0030*/  BSSY.RECONVERGENT B0, `(.L_x_0) ;  /* 0x0000011000007945 */ /* 0x000fee0003800200 */
[----:B------:R-:W0:Y:S08]  /*0040*/  LDC R0, c[0x0][0x360] ;  /* 0x0000d800ff007b82 */ /* 0x000e300000000800 */
[----:B------:R-:W1:Y:S01]  /*0050*/  LDC R11, c[0x0][0x390] ;  /* 0x0000e400ff0b7b82 */ /* 0x000e620000000800 */
[----:B0-----:R-:W-:Y:S01]  /*0060*/  IMAD R9, R0, UR4, R9 ;  /* 0x0000000400097c24 */ /* 0x001fe2000f8e0209 */
[----:B------:R-:W0:Y:S04]  /*0070*/  LDCU.64 UR4, c[0x0][0x358] ;  /* 0x00006b00ff0477ac */ /* 0x000e280008000a00 */
[----:B------:R-:W-:-:S02]  /*0080*/  ISETP.NE.AND P1, PT, R9, RZ, PT ;  /* 0x000000ff0900720c */ /* 0x000fc40003f25270 */
[----:B-1----:R-:W-:-:S13]  /*0090*/  ISETP.GE.AND P0, PT, R9, R11, PT ;  /* 0x0000000b0900720c */ /* 0x002fda0003f06270 */
[----:B0-----:R-:W-:Y:S05]  /*00a0*/  @P0 BRA `(.L_x_1) ;  /* 0x0000000000240947 */ /* 0x001fea0003800000 */
[----:B------:R-:W0:Y:S08]  /*00b0*/  LDC.64 R2, c[0x0][0x380] ;  /* 0x0000e000ff027b82 */ /* 0x000e300000000a00 */
[----:B------:R-:W1:Y:S01]  /*00c0*/  LDC.64 R6, c[0x0][0x388] ;  /* 0x0000e200ff067b82 */ /* 0x000e620000000a00 */
[----:B0-----:R-:W-:-:S06]  /*00d0*/  IMAD.WIDE R2, R9, 0x4, R2 ;  /* 0x0000000409027825 */ /* 0x001fcc00078e0202 */
[----:B------:R-:W2:Y:S01]  /*00e0*/  LDG.E R2, desc[UR4][R2.64] ;  /* 0x0000000402027981 */ /* 0x000ea2000c1e1900 */
[----:B-1----:R-:W-:Y:S01]  /*00f0*/  IMAD.WIDE R6, R9, 0x4, R6 ;  /* 0x0000000409067825 */ /* 0x002fe200078e0206 */
[----:B--2---:R-:W0:Y:S02]  /*0100*/  I2F.F64 R4, R2 ;  /* 0x0000000200047312 */ /* 0x004e240000201c00 */
[----:B0-----:R-:W-:-:S10]  /*0110*/  DADD R4, R4, 10 ;  /* 0x4024000004047429 */ /* 0x001fd40000000000 */
[----:B------:R-:W0:Y:S02]  /*0120*/  F2I.F64.TRUNC R5, R4 ;  /* 0x0000000400057311 */ /* 0x000e24000030d100 */
[----:B0-----:R0:W-:Y:S02]  /*0130*/  STG.E desc[UR4][R6.64], R5 ;  /* 0x0000000506007986 */ /* 0x0011e4000c101904 */
.L_x_1:
[----:B------:R-:W-:Y:S05]  /*0140*/  BSYNC.RECONVERGENT B0 ;  /* 0x0000000000007941 */ /* 0x000fea0003800200 */
.L_x_0:
[----:B------:R-:W-:Y:S05]  /*0150*/  @P1 EXIT ;  /* 0x000000000000194d */ /* 0x000fea0003800000 */
[----:B------:R-:W1:Y:S08]  /*0160*/  LDC.64 R2, c[0x0][0x380] ;  /* 0x0000e000ff027b82 */ /* 0x000e700000000a00 */
[----:B0-----:R-:W0:Y:S01]  /*0170*/  LDC.64 R4, c[0x0][0x388] ;  /* 0x0000e200ff047b82 */ /* 0x001e220000000a00 */
[----:B-1----:R-:W-:-:S06]  /*0180*/  IMAD.WIDE R2, R11, 0x4, R2 ;  /* 0x000000040b027825 */ /* 0x002fcc00078e0202 */
[----:B------:R-:W2:Y:S01]  /*0190*/  LDG.E R3, desc[UR4][R2.64] ;  /* 0x0000000402037981 */ /* 0x000ea2000c1e1900 */
[----:B0-----:R-:W-:-:S05]  /*01a0*/  IMAD.WIDE R4, R11, 0x4, R4 ;  /* 0x000000040b047825 */ /* 0x001fca00078e0204 */
[----:B--2---:R-:W-:Y:S01]  /*01b0*/  STG.E desc[UR4][R4.64], R3 ;  /* 0x0000000304007986 */ /* 0x004fe2000c101904 */
[----:B------:R-:W-:Y:S05]  /*01c0*/  EXIT ;  /* 0x000000000000794d */ /* 0x000fea0003800000 */
.L_x_2:
[----:B------:R-:W-:-:S00]  /*01d0*/  BRA `(.L_x_2) ;  /* 0xfffffffc00fc7947 */ /* 0x000fc0000383ffff */
[----:B------:R-:W-:-:S00]  /*01e0*/  NOP ;  /* 0x0000000000007918 */ /* 0x000fc00000000000 */
        /* <DEDUP_REMOVED lines=9> */
.L_x_3:


//--------------------- .nv.shared.reserved.0     --------------------------
	.section	.nv.shared.reserved.0,"aw",@nobits
	.weak		__nv_reservedSMEM_offset_0_alias
	.size		__nv_reservedSMEM_offset_0_alias, 0, 64
	.other		__nv_reservedSMEM_offset_0_alias,@"STO_CUDA_RESERVED_SHARED STV_DEFAULT"
__nv_reservedSMEM_offset_0_alias:
	.zero		0
	.zero		64


//--------------------- .nv.constant0._Z12simpleKernelPiS_i --------------------------
	.section	.nv.constant0._Z12simpleKernelPiS_i,"a",@progbits
	.sectionflags	@""
	.align	4
.nv.constant0._Z12simpleKernelPiS_i:
	.zero		916


//--------------------- SYMBOLS --------------------------

	.type		.nv.reservedSmem.offset0,@object
	.size		.nv.reservedSmem.offset0,0x4
